//
// Generated by NVIDIA NVVM Compiler
//
// Compiler Build ID: CL-36424714
// Cuda compilation tools, release 13.0, V13.0.88
// Based on NVVM 20.0.0
//

.version 9.0
.target sm_100
.address_size 64

	// .globl	_Z24SimpleSumReductionKernelPfS_
// _ZZ31SharedMemorySumReducetionKernelPfS_E7input_s has been demoted
// _ZZ27SegmentedSumReductionKernelPfS_E7input_s has been demoted
// _ZZ27CoarsenedSumReductionKernelPfS_E7input_s has been demoted

.visible .entry _Z24SimpleSumReductionKernelPfS_(
	.param .u64 .ptr .align 1 _Z24SimpleSumReductionKernelPfS__param_0,
	.param .u64 .ptr .align 1 _Z24SimpleSumReductionKernelPfS__param_1
)
{
	.reg .pred 	%p<4>;
	.reg .b32 	%r<10>;
	.reg .b32 	%f<5>;
	.reg .b64 	%rd<9>;

	ld.param.u64 	%rd4, [_Z24SimpleSumReductionKernelPfS__param_0];
	ld.param.u64 	%rd3, [_Z24SimpleSumReductionKernelPfS__param_1];
	cvta.to.global.u64 	%rd1, %rd4;
	mov.u32 	%r1, %tid.x;
	shl.b32 	%r6, %r1, 1;
	mov.u32 	%r2, %ntid.x;
	mul.wide.u32 	%rd5, %r6, 4;
	add.s64 	%rd2, %rd1, %rd5;
	mov.b32 	%r9, 1;
$L__BB0_1:
	add.s32 	%r7, %r9, -1;
	and.b32  	%r8, %r7, %r1;
	setp.ne.s32 	%p1, %r8, 0;
	@%p1 bra 	$L__BB0_3;
	mul.wide.s32 	%rd6, %r9, 4;
	add.s64 	%rd7, %rd2, %rd6;
	ld.global.f32 	%f1, [%rd7];
	ld.global.f32 	%f2, [%rd2];
	add.f32 	%f3, %f1, %f2;
	st.global.f32 	[%rd2], %f3;
$L__BB0_3:
	bar.sync 	0;
	shl.b32 	%r9, %r9, 1;
	setp.le.u32 	%p2, %r9, %r2;
	@%p2 bra 	$L__BB0_1;
	setp.ne.s32 	%p3, %r1, 0;
	@%p3 bra 	$L__BB0_6;
	ld.global.f32 	%f4, [%rd1];
	cvta.to.global.u64 	%rd8, %rd3;
	st.global.f32 	[%rd8], %f4;
$L__BB0_6:
	ret;

}
	// .globl	_Z28ConvergentSumReductionKernelPfS_
.visible .entry _Z28ConvergentSumReductionKernelPfS_(
	.param .u64 .ptr .align 1 _Z28ConvergentSumReductionKernelPfS__param_0,
	.param .u64 .ptr .align 1 _Z28ConvergentSumReductionKernelPfS__param_1
)
{
	.reg .pred 	%p<4>;
	.reg .b32 	%r<6>;
	.reg .b32 	%f<5>;
	.reg .b64 	%rd<9>;

	ld.param.u64 	%rd4, [_Z28ConvergentSumReductionKernelPfS__param_0];
	ld.param.u64 	%rd3, [_Z28ConvergentSumReductionKernelPfS__param_1];
	cvta.to.global.u64 	%rd1, %rd4;
	mov.u32 	%r1, %tid.x;
	mov.u32 	%r5, %ntid.x;
	mul.wide.u32 	%rd5, %r1, 4;
	add.s64 	%rd2, %rd1, %rd5;
$L__BB1_1:
	setp.ge.u32 	%p1, %r1, %r5;
	@%p1 bra 	$L__BB1_3;
	mul.wide.s32 	%rd6, %r5, 4;
	add.s64 	%rd7, %rd2, %rd6;
	ld.global.f32 	%f1, [%rd7];
	ld.global.f32 	%f2, [%rd2];
	add.f32 	%f3, %f1, %f2;
	st.global.f32 	[%rd2], %f3;
$L__BB1_3:
	bar.sync 	0;
	shr.u32 	%r4, %r5, 1;
	setp.gt.u32 	%p2, %r5, 1;
	mov.u32 	%r5, %r4;
	@%p2 bra 	$L__BB1_1;
	setp.ne.s32 	%p3, %r1, 0;
	@%p3 bra 	$L__BB1_6;
	ld.global.f32 	%f4, [%rd1];
	cvta.to.global.u64 	%rd8, %rd3;
	st.global.f32 	[%rd8], %f4;
$L__BB1_6:
	ret;

}
	// .globl	_Z31SharedMemorySumReducetionKernelPfS_
.visible .entry _Z31SharedMemorySumReducetionKernelPfS_(
	.param .u64 .ptr .align 1 _Z31SharedMemorySumReducetionKernelPfS__param_0,
	.param .u64 .ptr .align 1 _Z31SharedMemorySumReducetionKernelPfS__param_1
)
{
	.reg .pred 	%p<5>;
	.reg .b32 	%r<11>;
	.reg .b32 	%f<8>;
	.reg .b64 	%rd<7>;
	// demoted variable
	.shared .align 4 .b8 _ZZ31SharedMemorySumReducetionKernelPfS_E7input_s[1024];
	ld.param.u64 	%rd3, [_Z31SharedMemorySumReducetionKernelPfS__param_0];
	ld.param.u64 	%rd2, [_Z31SharedMemorySumReducetionKernelPfS__param_1];
	cvta.to.global.u64 	%rd4, %rd3;
	mov.u32 	%r1, %tid.x;
	mul.wide.u32 	%rd5, %r1, 4;
	add.s64 	%rd6, %rd4, %rd5;
	ld.global.f32 	%f1, [%rd6];
	ld.global.f32 	%f2, [%rd6+1024];
	add.f32 	%f3, %f1, %f2;
	shl.b32 	%r6, %r1, 2;
	mov.u32 	%r7, _ZZ31SharedMemorySumReducetionKernelPfS_E7input_s;
	add.s32 	%r2, %r7, %r6;
	st.shared.f32 	[%r2], %f3;
	mov.u32 	%r10, %ntid.x;
	setp.lt.u32 	%p1, %r10, 2;
	@%p1 bra 	$L__BB2_7;
	cvta.to.global.u64 	%rd1, %rd2;
$L__BB2_2:
	shr.u32 	%r5, %r10, 1;
	bar.sync 	0;
	setp.ge.u32 	%p2, %r1, %r5;
	@%p2 bra 	$L__BB2_4;
	shl.b32 	%r8, %r5, 2;
	add.s32 	%r9, %r2, %r8;
	ld.shared.f32 	%f4, [%r9];
	ld.shared.f32 	%f5, [%r2];
	add.f32 	%f6, %f4, %f5;
	st.shared.f32 	[%r2], %f6;
$L__BB2_4:
	setp.ne.s32 	%p3, %r1, 0;
	@%p3 bra 	$L__BB2_6;
	ld.shared.f32 	%f7, [_ZZ31SharedMemorySumReducetionKernelPfS_E7input_s];
	st.global.f32 	[%rd1], %f7;
$L__BB2_6:
	setp.gt.u32 	%p4, %r10, 3;
	mov.u32 	%r10, %r5;
	@%p4 bra 	$L__BB2_2;
$L__BB2_7:
	ret;

}
	// .globl	_Z27SegmentedSumReductionKernelPfS_
.visible .entry _Z27SegmentedSumReductionKernelPfS_(
	.param .u64 .ptr .align 1 _Z27SegmentedSumReductionKernelPfS__param_0,
	.param .u64 .ptr .align 1 _Z27SegmentedSumReductionKernelPfS__param_1
)
{
	.reg .pred 	%p<5>;
	.reg .b32 	%r<16>;
	.reg .b32 	%f<9>;
	.reg .b64 	%rd<9>;
	// demoted variable
	.shared .align 4 .b8 _ZZ27SegmentedSumReductionKernelPfS_E7input_s[1024];
	ld.param.u64 	%rd2, [_Z27SegmentedSumReductionKernelPfS__param_0];
	ld.param.u64 	%rd1, [_Z27SegmentedSumReductionKernelPfS__param_1];
	cvta.to.global.u64 	%rd3, %rd2;
	mov.u32 	%r15, %ntid.x;
	mov.u32 	%r6, %ctaid.x;
	mul.lo.s32 	%r7, %r15, %r6;
	shl.b32 	%r8, %r7, 1;
	mov.u32 	%r2, %tid.x;
	add.s32 	%r9, %r8, %r2;
	mul.wide.u32 	%rd4, %r9, 4;
	add.s64 	%rd5, %rd3, %rd4;
	ld.global.f32 	%f1, [%rd5];
	add.s32 	%r10, %r9, 256;
	mul.wide.u32 	%rd6, %r10, 4;
	add.s64 	%rd7, %rd3, %rd6;
	ld.global.f32 	%f2, [%rd7];
	add.f32 	%f3, %f1, %f2;
	shl.b32 	%r11, %r2, 2;
	mov.u32 	%r12, _ZZ27SegmentedSumReductionKernelPfS_E7input_s;
	add.s32 	%r3, %r12, %r11;
	st.shared.f32 	[%r3], %f3;
	setp.lt.u32 	%p1, %r15, 2;
	@%p1 bra 	$L__BB3_4;
$L__BB3_1:
	shr.u32 	%r5, %r15, 1;
	bar.sync 	0;
	setp.ge.u32 	%p2, %r2, %r5;
	@%p2 bra 	$L__BB3_3;
	shl.b32 	%r13, %r5, 2;
	add.s32 	%r14, %r3, %r13;
	ld.shared.f32 	%f4, [%r14];
	ld.shared.f32 	%f5, [%r3];
	add.f32 	%f6, %f4, %f5;
	st.shared.f32 	[%r3], %f6;
$L__BB3_3:
	setp.gt.u32 	%p3, %r15, 3;
	mov.u32 	%r15, %r5;
	@%p3 bra 	$L__BB3_1;
$L__BB3_4:
	setp.ne.s32 	%p4, %r2, 0;
	@%p4 bra 	$L__BB3_6;
	ld.shared.f32 	%f7, [_ZZ27SegmentedSumReductionKernelPfS_E7input_s];
	cvta.to.global.u64 	%rd8, %rd1;
	atom.global.add.f32 	%f8, [%rd8], %f7;
$L__BB3_6:
	ret;

}
	// .globl	_Z27CoarsenedSumReductionKernelPfS_
.visible .entry _Z27CoarsenedSumReductionKernelPfS_(
	.param .u64 .ptr .align 1 _Z27CoarsenedSumReductionKernelPfS__param_0,
	.param .u64 .ptr .align 1 _Z27CoarsenedSumReductionKernelPfS__param_1
)
{
	.reg .pred 	%p<5>;
	.reg .b32 	%r<18>;
	.reg .b32 	%f<13>;
	.reg .b64 	%rd<13>;
	// demoted variable
	.shared .align 4 .b8 _ZZ27CoarsenedSumReductionKernelPfS_E7input_s[1024];
	ld.param.u64 	%rd2, [_Z27CoarsenedSumReductionKernelPfS__param_0];
	ld.param.u64 	%rd1, [_Z27CoarsenedSumReductionKernelPfS__param_1];
	cvta.to.global.u64 	%rd3, %rd2;
	mov.u32 	%r17, %ntid.x;
	mov.u32 	%r6, %ctaid.x;
	mul.lo.s32 	%r7, %r17, %r6;
	shl.b32 	%r8, %r7, 2;
	mov.u32 	%r2, %tid.x;
	add.s32 	%r9, %r8, %r2;
	mul.wide.u32 	%rd4, %r9, 4;
	add.s64 	%rd5, %rd3, %rd4;
	ld.global.f32 	%f1, [%rd5];
	add.s32 	%r10, %r9, 256;
	mul.wide.u32 	%rd6, %r10, 4;
	add.s64 	%rd7, %rd3, %rd6;
	ld.global.f32 	%f2, [%rd7];
	add.f32 	%f3, %f1, %f2;
	add.s32 	%r11, %r9, 512;
	mul.wide.u32 	%rd8, %r11, 4;
	add.s64 	%rd9, %rd3, %rd8;
	ld.global.f32 	%f4, [%rd9];
	add.f32 	%f5, %f3, %f4;
	add.s32 	%r12, %r9, 768;
	mul.wide.u32 	%rd10, %r12, 4;
	add.s64 	%rd11, %rd3, %rd10;
	ld.global.f32 	%f6, [%rd11];
	add.f32 	%f7, %f5, %f6;
	shl.b32 	%r13, %r2, 2;
	mov.u32 	%r14, _ZZ27CoarsenedSumReductionKernelPfS_E7input_s;
	add.s32 	%r3, %r14, %r13;
	st.shared.f32 	[%r3], %f7;
	setp.lt.u32 	%p1, %r17, 2;
	@%p1 bra 	$L__BB4_4;
$L__BB4_1:
	shr.u32 	%r5, %r17, 1;
	bar.sync 	0;
	setp.ge.u32 	%p2, %r2, %r5;
	@%p2 bra 	$L__BB4_3;
	shl.b32 	%r15, %r5, 2;
	add.s32 	%r16, %r3, %r15;
	ld.shared.f32 	%f8, [%r16];
	ld.shared.f32 	%f9, [%r3];
	add.f32 	%f10, %f8, %f9;
	st.shared.f32 	[%r3], %f10;
$L__BB4_3:
	setp.gt.u32 	%p3, %r17, 3;
	mov.u32 	%r17, %r5;
	@%p3 bra 	$L__BB4_1;
$L__BB4_4:
	setp.ne.s32 	%p4, %r2, 0;
	@%p4 bra 	$L__BB4_6;
	ld.shared.f32 	%f11, [_ZZ27CoarsenedSumReductionKernelPfS_E7input_s];
	cvta.to.global.u64 	%rd12, %rd1;
	atom.global.add.f32 	%f12, [%rd12], %f11;
$L__BB4_6:
	ret;

}


// ===== COMPILED SASS (sm_100) =====

	.target	sm_100

	.elftype	@"ET_EXEC"


//--------------------- .note.nv.tkinfo           --------------------------
	.section	.note.nv.tkinfo,"",@"SHT_NOTE"
	.sectionflags	@"SHF_NOTE_NV_TKINFO"
	.tkinfo
        /*0018*/ 	.word	0x00000002
        /*0030*/ 	.string	""
        /*0030*/ 	.string	"ptxas"
        /*0030*/ 	.string	"Cuda compilation tools, release 13.0, V13.0.88"
        /*0030*/ 	.string	"Build cuda_13.0.r13.0/compiler.36424714_0"
        /*0030*/ 	.string	"-arch sm_100 -m 64 "



//--------------------- .note.nv.cuinfo           --------------------------
	.section	.note.nv.cuinfo,"",@"SHT_NOTE"
	.sectionflags	@"SHF_NOTE_NV_CUINFO"
        /*0018*/ 	.short	0x0002
        /*001a*/ 	.short	0x0064
        /*001c*/ 	.short	0x0082
	.zero		2


//--------------------- .nv.info                  --------------------------
	.section	.nv.info,"",@"SHT_CUDA_INFO"
	.align	4


	//----- nvinfo : EIATTR_REGCOUNT
	.align		4
        /*0000*/ 	.byte	0x04, 0x2f
        /*0002*/ 	.short	(.L_1 - .L_0)
	.align		4
.L_0:
        /*0004*/ 	.word	index@(_Z24SimpleSumReductionKernelPfS_)
        /*0008*/ 	.word	0x0000000e


	//----- nvinfo : EIATTR_FRAME_SIZE
	.align		4
.L_1:
        /*000c*/ 	.byte	0x04, 0x11
        /*000e*/ 	.short	(.L_3 - .L_2)
	.align		4
.L_2:
        /*0010*/ 	.word	index@(_Z24SimpleSumReductionKernelPfS_)
        /*0014*/ 	.word	0x00000000


	//----- nvinfo : EIATTR_REGCOUNT
	.align		4
.L_3:
        /*0018*/ 	.byte	0x04, 0x2f
        /*001a*/ 	.short	(.L_5 - .L_4)
	.align		4
.L_4:
        /*001c*/ 	.word	index@(_Z28ConvergentSumReductionKernelPfS_)
        /*0020*/ 	.word	0x0000000c


	//----- nvinfo : EIATTR_FRAME_SIZE
	.align		4
.L_5:
        /*0024*/ 	.byte	0x04, 0x11
        /*0026*/ 	.short	(.L_7 - .L_6)
	.align		4
.L_6:
        /*0028*/ 	.word	index@(_Z28ConvergentSumReductionKernelPfS_)
        /*002c*/ 	.word	0x00000000


	//----- nvinfo : EIATTR_REGCOUNT
	.align		4
.L_7:
        /*0030*/ 	.byte	0x04, 0x2f
        /*0032*/ 	.short	(.L_9 - .L_8)
	.align		4
.L_8:
        /*0034*/ 	.word	index@(_Z31SharedMemorySumReducetionKernelPfS_)
        /*0038*/ 	.word	0x0000000d


	//----- nvinfo : EIATTR_FRAME_SIZE
	.align		4
.L_9:
        /*003c*/ 	.byte	0x04, 0x11
        /*003e*/ 	.short	(.L_11 - .L_10)
	.align		4
.L_10:
        /*0040*/ 	.word	index@(_Z31SharedMemorySumReducetionKernelPfS_)
        /*0044*/ 	.word	0x00000000


	//----- nvinfo : EIATTR_REGCOUNT
	.align		4
.L_11:
        /*0048*/ 	.byte	0x04, 0x2f
        /*004a*/ 	.short	(.L_13 - .L_12)
	.align		4
.L_12:
        /*004c*/ 	.word	index@(_Z27SegmentedSumReductionKernelPfS_)
        /*0050*/ 	.word	0x0000000c


	//----- nvinfo : EIATTR_FRAME_SIZE
	.align		4
.L_13:
        /*0054*/ 	.byte	0x04, 0x11
        /*0056*/ 	.short	(.L_15 - .L_14)
	.align		4
.L_14:
        /*0058*/ 	.word	index@(_Z27SegmentedSumReductionKernelPfS_)
        /*005c*/ 	.word	0x00000000


	//----- nvinfo : EIATTR_REGCOUNT
	.align		4
.L_15:
        /*0060*/ 	.byte	0x04, 0x2f
        /*0062*/ 	.short	(.L_17 - .L_16)
	.align		4
.L_16:
        /*0064*/ 	.word	index@(_Z27CoarsenedSumReductionKernelPfS_)
        /*0068*/ 	.word	0x00000010


	//----- nvinfo : EIATTR_FRAME_SIZE
	.align		4
.L_17:
        /*006c*/ 	.byte	0x04, 0x11
        /*006e*/ 	.short	(.L_19 - .L_18)
	.align		4
.L_18:
        /*0070*/ 	.word	index@(_Z27CoarsenedSumReductionKernelPfS_)
        /*0074*/ 	.word	0x00000000


	//----- nvinfo : EIATTR_MIN_STACK_SIZE
	.align		4
.L_19:
        /*0078*/ 	.byte	0x04, 0x12
        /*007a*/ 	.short	(.L_21 - .L_20)
	.align		4
.L_20:
        /*007c*/ 	.word	index@(_Z27CoarsenedSumReductionKernelPfS_)
        /*0080*/ 	.word	0x00000000


	//----- nvinfo : EIATTR_MIN_STACK_SIZE
	.align		4
.L_21:
        /*0084*/ 	.byte	0x04, 0x12
        /*0086*/ 	.short	(.L_23 - .L_22)
	.align		4
.L_22:
        /*0088*/ 	.word	index@(_Z27SegmentedSumReductionKernelPfS_)
        /*008c*/ 	.word	0x00000000


	//----- nvinfo : EIATTR_MIN_STACK_SIZE
	.align		4
.L_23:
        /*0090*/ 	.byte	0x04, 0x12
        /*0092*/ 	.short	(.L_25 - .L_24)
	.align		4
.L_24:
        /*0094*/ 	.word	index@(_Z31SharedMemorySumReducetionKernelPfS_)
        /*0098*/ 	.word	0x00000000


	//----- nvinfo : EIATTR_MIN_STACK_SIZE
	.align		4
.L_25:
        /*009c*/ 	.byte	0x04, 0x12
        /*009e*/ 	.short	(.L_27 - .L_26)
	.align		4
.L_26:
        /*00a0*/ 	.word	index@(_Z28ConvergentSumReductionKernelPfS_)
        /*00a4*/ 	.word	0x00000000


	//----- nvinfo : EIATTR_MIN_STACK_SIZE
	.align		4
.L_27:
        /*00a8*/ 	.byte	0x04, 0x12
        /*00aa*/ 	.short	(.L_29 - .L_28)
	.align		4
.L_28:
        /*00ac*/ 	.word	index@(_Z24SimpleSumReductionKernelPfS_)
        /*00b0*/ 	.word	0x00000000
.L_29:


//--------------------- .nv.compat                --------------------------
	.section	.nv.compat,"",@"SHT_CUDA_COMPAT_INFO"
	.align	4
        /*0000*/ 	.byte	0x02, 0x09, 0x00, 0x00, 0x02, 0x02, 0x01, 0x00, 0x02, 0x05, 0x05, 0x00, 0x03, 0x07, 0x01, 0x01
        /*0010*/ 	.byte	0x02, 0x03, 0x00, 0x00, 0x02, 0x06, 0x01, 0x00, 0x04, 0x0b, 0x08, 0x00, 0x09, 0x00, 0x00, 0x00
        /*0020*/ 	.byte	0x00, 0x00, 0x00, 0x00


//--------------------- .nv.info._Z27CoarsenedSumReductionKernelPfS_ --------------------------
	.section	.nv.info._Z27CoarsenedSumReductionKernelPfS_,"",@"SHT_CUDA_INFO"
	.sectionflags	@""
	.align	4


	//----- nvinfo : EIATTR_CUDA_API_VERSION
	.align		4
        /*0000*/ 	.byte	0x04, 0x37
        /*0002*/ 	.short	(.L_31 - .L_30)
.L_30:
        /*0004*/ 	.word	0x00000082


	//----- nvinfo : EIATTR_KPARAM_INFO
	.align		4
.L_31:
        /*0008*/ 	.byte	0x04, 0x17
        /*000a*/ 	.short	(.L_33 - .L_32)
.L_32:
        /*000c*/ 	.word	0x00000000
        /*0010*/ 	.short	0x0001
        /*0012*/ 	.short	0x0008
        /*0014*/ 	.byte	0x00, 0xf5, 0x21, 0x00


	//----- nvinfo : EIATTR_KPARAM_INFO
	.align		4
.L_33:
        /*0018*/ 	.byte	0x04, 0x17
        /*001a*/ 	.short	(.L_35 - .L_34)
.L_34:
        /*001c*/ 	.word	0x00000000
        /*0020*/ 	.short	0x0000
        /*0022*/ 	.short	0x0000
        /*0024*/ 	.byte	0x00, 0xf5, 0x21, 0x00


	//----- nvinfo : EIATTR_SPARSE_MMA_MASK
	.align		4
.L_35:
        /*0028*/ 	.byte	0x03, 0x50
        /*002a*/ 	.short	0x0000


	//----- nvinfo : EIATTR_MAXREG_COUNT
	.align		4
        /*002c*/ 	.byte	0x03, 0x1b
        /*002e*/ 	.short	0x00ff


	//----- nvinfo : EIATTR_NUM_BARRIERS
	.align		4
        /*0030*/ 	.byte	0x02, 0x4c
        /*0032*/ 	.byte	0x01
	.zero		1


	//----- nvinfo : EIATTR_MERCURY_ISA_VERSION
	.align		4
        /*0034*/ 	.byte	0x03, 0x5f
        /*0036*/ 	.short	0x0101


	//----- nvinfo : EIATTR_VRC_CTA_INIT_COUNT
	.align		4
        /*0038*/ 	.byte	0x02, 0x4a
	.zero		1
	.zero		1


	//----- nvinfo : EIATTR_EXIT_INSTR_OFFSETS
	.align		4
        /*003c*/ 	.byte	0x04, 0x1c
        /*003e*/ 	.short	(.L_37 - .L_36)


	//   ....[0]....
.L_36:
        /*0040*/ 	.word	0x000002a0


	//   ....[1]....
        /*0044*/ 	.word	0x00000310


	//----- nvinfo : EIATTR_CBANK_PARAM_SIZE
	.align		4
.L_37:
        /*0048*/ 	.byte	0x03, 0x19
        /*004a*/ 	.short	0x0010


	//----- nvinfo : EIATTR_PARAM_CBANK
	.align		4
        /*004c*/ 	.byte	0x04, 0x0a
        /*004e*/ 	.short	(.L_39 - .L_38)
	.align		4
.L_38:
        /*0050*/ 	.word	index@(.nv.constant0._Z27CoarsenedSumReductionKernelPfS_)
        /*0054*/ 	.short	0x0380
        /*0056*/ 	.short	0x0010


	//----- nvinfo : EIATTR_SW_WAR
	.align		4
.L_39:
        /*0058*/ 	.byte	0x04, 0x36
        /*005a*/ 	.short	(.L_41 - .L_40)
.L_40:
        /*005c*/ 	.word	0x00000008
.L_41:


//--------------------- .nv.info._Z27SegmentedSumReductionKernelPfS_ --------------------------
	.section	.nv.info._Z27SegmentedSumReductionKernelPfS_,"",@"SHT_CUDA_INFO"
	.sectionflags	@""
	.align	4


	//----- nvinfo : EIATTR_CUDA_API_VERSION
	.align		4
        /*0000*/ 	.byte	0x04, 0x37
        /*0002*/ 	.short	(.L_43 - .L_42)
.L_42:
        /*0004*/ 	.word	0x00000082


	//----- nvinfo : EIATTR_KPARAM_INFO
	.align		4
.L_43:
        /*0008*/ 	.byte	0x04, 0x17
        /*000a*/ 	.short	(.L_45 - .L_44)
.L_44:
        /*000c*/ 	.word	0x00000000
        /*0010*/ 	.short	0x0001
        /*0012*/ 	.short	0x0008
        /*0014*/ 	.byte	0x00, 0xf5, 0x21, 0x00


	//----- nvinfo : EIATTR_KPARAM_INFO
	.align		4
.L_45:
        /*0018*/ 	.byte	0x04, 0x17
        /*001a*/ 	.short	(.L_47 - .L_46)
.L_46:
        /*001c*/ 	.word	0x00000000
        /*0020*/ 	.short	0x0000
        /*0022*/ 	.short	0x0000
        /*0024*/ 	.byte	0x00, 0xf5, 0x21, 0x00


	//----- nvinfo : EIATTR_SPARSE_MMA_MASK
	.align		4
.L_47:
        /*0028*/ 	.byte	0x03, 0x50
        /*002a*/ 	.short	0x0000


	//----- nvinfo : EIATTR_MAXREG_COUNT
	.align		4
        /*002c*/ 	.byte	0x03, 0x1b
        /*002e*/ 	.short	0x00ff


	//----- nvinfo : EIATTR_NUM_BARRIERS
	.align		4
        /*0030*/ 	.byte	0x02, 0x4c
        /*0032*/ 	.byte	0x01
	.zero		1


	//----- nvinfo : EIATTR_MERCURY_ISA_VERSION
	.align		4
        /*0034*/ 	.byte	0x03, 0x5f
        /*0036*/ 	.short	0x0101


	//----- nvinfo : EIATTR_VRC_CTA_INIT_COUNT
	.align		4
        /*0038*/ 	.byte	0x02, 0x4a
	.zero		1
	.zero		1


	//----- nvinfo : EIATTR_EXIT_INSTR_OFFSETS
	.align		4
        /*003c*/ 	.byte	0x04, 0x1c
        /*003e*/ 	.short	(.L_49 - .L_48)


	//   ....[0]....
.L_48:
        /*0040*/ 	.word	0x00000220


	//   ....[1]....
        /*0044*/ 	.word	0x00000290


	//----- nvinfo : EIATTR_CBANK_PARAM_SIZE
	.align		4
.L_49:
        /*0048*/ 	.byte	0x03, 0x19
        /*004a*/ 	.short	0x0010


	//----- nvinfo : EIATTR_PARAM_CBANK
	.align		4
        /*004c*/ 	.byte	0x04, 0x0a
        /*004e*/ 	.short	(.L_51 - .L_50)
	.align		4
.L_50:
        /*0050*/ 	.word	index@(.nv.constant0._Z27SegmentedSumReductionKernelPfS_)
        /*0054*/ 	.short	0x0380
        /*0056*/ 	.short	0x0010


	//----- nvinfo : EIATTR_SW_WAR
	.align		4
.L_51:
        /*0058*/ 	.byte	0x04, 0x36
        /*005a*/ 	.short	(.L_53 - .L_52)
.L_52:
        /*005c*/ 	.word	0x00000008
.L_53:


//--------------------- .nv.info._Z31SharedMemorySumReducetionKernelPfS_ --------------------------
	.section	.nv.info._Z31SharedMemorySumReducetionKernelPfS_,"",@"SHT_CUDA_INFO"
	.sectionflags	@""
	.align	4


	//----- nvinfo : EIATTR_CUDA_API_VERSION
	.align		4
        /*0000*/ 	.byte	0x04, 0x37
        /*0002*/ 	.short	(.L_55 - .L_54)
.L_54:
        /*0004*/ 	.word	0x00000082


	//----- nvinfo : EIATTR_KPARAM_INFO
	.align		4
.L_55:
        /*0008*/ 	.byte	0x04, 0x17
        /*000a*/ 	.short	(.L_57 - .L_56)
.L_56:
        /*000c*/ 	.word	0x00000000
        /*0010*/ 	.short	0x0001
        /*0012*/ 	.short	0x0008
        /*0014*/ 	.byte	0x00, 0xf5, 0x21, 0x00


	//----- nvinfo : EIATTR_KPARAM_INFO
	.align		4
.L_57:
        /*0018*/ 	.byte	0x04, 0x17
        /*001a*/ 	.short	(.L_59 - .L_58)
.L_58:
        /*001c*/ 	.word	0x00000000
        /*0020*/ 	.short	0x0000
        /*0022*/ 	.short	0x0000
        /*0024*/ 	.byte	0x00, 0xf5, 0x21, 0x00


	//----- nvinfo : EIATTR_SPARSE_MMA_MASK
	.align		4
.L_59:
        /*0028*/ 	.byte	0x03, 0x50
        /*002a*/ 	.short	0x0000


	//----- nvinfo : EIATTR_MAXREG_COUNT
	.align		4
        /*002c*/ 	.byte	0x03, 0x1b
        /*002e*/ 	.short	0x00ff


	//----- nvinfo : EIATTR_NUM_BARRIERS
	.align		4
        /*0030*/ 	.byte	0x02, 0x4c
        /*0032*/ 	.byte	0x01
	.zero		1


	//----- nvinfo : EIATTR_MERCURY_ISA_VERSION
	.align		4
        /*0034*/ 	.byte	0x03, 0x5f
        /*0036*/ 	.short	0x0101


	//----- nvinfo : EIATTR_VRC_CTA_INIT_COUNT
	.align		4
        /*0038*/ 	.byte	0x02, 0x4a
	.zero		1
	.zero		1


	//----- nvinfo : EIATTR_EXIT_INSTR_OFFSETS
	.align		4
        /*003c*/ 	.byte	0x04, 0x1c
        /*003e*/ 	.short	(.L_61 - .L_60)


	//   ....[0]....
.L_60:
        /*0040*/ 	.word	0x000000f0


	//   ....[1]....
        /*0044*/ 	.word	0x00000230


	//----- nvinfo : EIATTR_CBANK_PARAM_SIZE
	.align		4
.L_61:
        /*0048*/ 	.byte	0x03, 0x19
        /*004a*/ 	.short	0x0010


	//----- nvinfo : EIATTR_PARAM_CBANK
	.align		4
        /*004c*/ 	.byte	0x04, 0x0a
        /*004e*/ 	.short	(.L_63 - .L_62)
	.align		4
.L_62:
        /*0050*/ 	.word	index@(.nv.constant0._Z31SharedMemorySumReducetionKernelPfS_)
        /*0054*/ 	.short	0x0380
        /*0056*/ 	.short	0x0010


	//----- nvinfo : EIATTR_SW_WAR
	.align		4
.L_63:
        /*0058*/ 	.byte	0x04, 0x36
        /*005a*/ 	.short	(.L_65 - .L_64)
.L_64:
        /*005c*/ 	.word	0x00000008
.L_65:


//--------------------- .nv.info._Z28ConvergentSumReductionKernelPfS_ --------------------------
	.section	.nv.info._Z28ConvergentSumReductionKernelPfS_,"",@"SHT_CUDA_INFO"
	.sectionflags	@""
	.align	4


	//----- nvinfo : EIATTR_CUDA_API_VERSION
	.align		4
        /*0000*/ 	.byte	0x04, 0x37
        /*0002*/ 	.short	(.L_67 - .L_66)
.L_66:
        /*0004*/ 	.word	0x00000082


	//----- nvinfo : EIATTR_KPARAM_INFO
	.align		4
.L_67:
        /*0008*/ 	.byte	0x04, 0x17
        /*000a*/ 	.short	(.L_69 - .L_68)
.L_68:
        /*000c*/ 	.word	0x00000000
        /*0010*/ 	.short	0x0001
        /*0012*/ 	.short	0x0008
        /*0014*/ 	.byte	0x00, 0xf5, 0x21, 0x00


	//----- nvinfo : EIATTR_KPARAM_INFO
	.align		4
.L_69:
        /*0018*/ 	.byte	0x04, 0x17
        /*001a*/ 	.short	(.L_71 - .L_70)
.L_70:
        /*001c*/ 	.word	0x00000000
        /*0020*/ 	.short	0x0000
        /*0022*/ 	.short	0x0000
        /*0024*/ 	.byte	0x00, 0xf5, 0x21, 0x00


	//----- nvinfo : EIATTR_SPARSE_MMA_MASK
	.align		4
.L_71:
        /*0028*/ 	.byte	0x03, 0x50
        /*002a*/ 	.short	0x0000


	//----- nvinfo : EIATTR_MAXREG_COUNT
	.align		4
        /*002c*/ 	.byte	0x03, 0x1b
        /*002e*/ 	.short	0x00ff


	//----- nvinfo : EIATTR_NUM_BARRIERS
	.align		4
        /*0030*/ 	.byte	0x02, 0x4c
        /*0032*/ 	.byte	0x01
	.zero		1


	//----- nvinfo : EIATTR_MERCURY_ISA_VERSION
	.align		4
        /*0034*/ 	.byte	0x03, 0x5f
        /*0036*/ 	.short	0x0101


	//----- nvinfo : EIATTR_VRC_CTA_INIT_COUNT
	.align		4
        /*0038*/ 	.byte	0x02, 0x4a
	.zero		1
	.zero		1


	//----- nvinfo : EIATTR_EXIT_INSTR_OFFSETS
	.align		4
        /*003c*/ 	.byte	0x04, 0x1c
        /*003e*/ 	.short	(.L_73 - .L_72)


	//   ....[0]....
.L_72:
        /*0040*/ 	.word	0x00000150


	//   ....[1]....
        /*0044*/ 	.word	0x000001a0


	//----- nvinfo : EIATTR_CRS_STACK_SIZE
	.align		4
.L_73:
        /*0048*/ 	.byte	0x04, 0x1e
        /*004a*/ 	.short	(.L_75 - .L_74)
.L_74:
        /*004c*/ 	.word	0x00000000


	//----- nvinfo : EIATTR_CBANK_PARAM_SIZE
	.align		4
.L_75:
        /*0050*/ 	.byte	0x03, 0x19
        /*0052*/ 	.short	0x0010


	//----- nvinfo : EIATTR_PARAM_CBANK
	.align		4
        /*0054*/ 	.byte	0x04, 0x0a
        /*0056*/ 	.short	(.L_77 - .L_76)
	.align		4
.L_76:
        /*0058*/ 	.word	index@(.nv.constant0._Z28ConvergentSumReductionKernelPfS_)
        /*005c*/ 	.short	0x0380
        /*005e*/ 	.short	0x0010


	//----- nvinfo : EIATTR_SW_WAR
	.align		4
.L_77:
        /*0060*/ 	.byte	0x04, 0x36
        /*0062*/ 	.short	(.L_79 - .L_78)
.L_78:
        /*0064*/ 	.word	0x00000008
.L_79:


//--------------------- .nv.info._Z24SimpleSumReductionKernelPfS_ --------------------------
	.section	.nv.info._Z24SimpleSumReductionKernelPfS_,"",@"SHT_CUDA_INFO"
	.sectionflags	@""
	.align	4


	//----- nvinfo : EIATTR_CUDA_API_VERSION
	.align		4
        /*0000*/ 	.byte	0x04, 0x37
        /*0002*/ 	.short	(.L_81 - .L_80)
.L_80:
        /*0004*/ 	.word	0x00000082


	//----- nvinfo : EIATTR_KPARAM_INFO
	.align		4
.L_81:
        /*0008*/ 	.byte	0x04, 0x17
        /*000a*/ 	.short	(.L_83 - .L_82)
.L_82:
        /*000c*/ 	.word	0x00000000
        /*0010*/ 	.short	0x0001
        /*0012*/ 	.short	0x0008
        /*0014*/ 	.byte	0x00, 0xf5, 0x21, 0x00


	//----- nvinfo : EIATTR_KPARAM_INFO
	.align		4
.L_83:
        /*0018*/ 	.byte	0x04, 0x17
        /*001a*/ 	.short	(.L_85 - .L_84)
.L_84:
        /*001c*/ 	.word	0x00000000
        /*0020*/ 	.short	0x0000
        /*0022*/ 	.short	0x0000
        /*0024*/ 	.byte	0x00, 0xf5, 0x21, 0x00


	//----- nvinfo : EIATTR_SPARSE_MMA_MASK
	.align		4
.L_85:
        /*0028*/ 	.byte	0x03, 0x50
        /*002a*/ 	.short	0x0000


	//----- nvinfo : EIATTR_MAXREG_COUNT
	.align		4
        /*002c*/ 	.byte	0x03, 0x1b
        /*002e*/ 	.short	0x00ff


	//----- nvinfo : EIATTR_NUM_BARRIERS
	.align		4
        /*0030*/ 	.byte	0x02, 0x4c
        /*0032*/ 	.byte	0x01
	.zero		1


	//----- nvinfo : EIATTR_MERCURY_ISA_VERSION
	.align		4
        /*0034*/ 	.byte	0x03, 0x5f
        /*0036*/ 	.short	0x0101


	//----- nvinfo : EIATTR_VRC_CTA_INIT_COUNT
	.align		4
        /*0038*/ 	.byte	0x02, 0x4a
	.zero		1
	.zero		1


	//----- nvinfo : EIATTR_EXIT_INSTR_OFFSETS
	.align		4
        /*003c*/ 	.byte	0x04, 0x1c
        /*003e*/ 	.short	(.L_87 - .L_86)


	//   ....[0]....
.L_86:
        /*0040*/ 	.word	0x00000170


	//   ....[1]....
        /*0044*/ 	.word	0x000001c0


	//----- nvinfo : EIATTR_CRS_STACK_SIZE
	.align		4
.L_87:
        /*0048*/ 	.byte	0x04, 0x1e
        /*004a*/ 	.short	(.L_89 - .L_88)
.L_88:
        /*004c*/ 	.word	0x00000000


	//----- nvinfo : EIATTR_CBANK_PARAM_SIZE
	.align		4
.L_89:
        /*0050*/ 	.byte	0x03, 0x19
        /*0052*/ 	.short	0x0010


	//----- nvinfo : EIATTR_PARAM_CBANK
	.align		4
        /*0054*/ 	.byte	0x04, 0x0a
        /*0056*/ 	.short	(.L_91 - .L_90)
	.align		4
.L_90:
        /*0058*/ 	.word	index@(.nv.constant0._Z24SimpleSumReductionKernelPfS_)
        /*005c*/ 	.short	0x0380
        /*005e*/ 	.short	0x0010


	//----- nvinfo : EIATTR_SW_WAR
	.align		4
.L_91:
        /*0060*/ 	.byte	0x04, 0x36
        /*0062*/ 	.short	(.L_93 - .L_92)
.L_92:
        /*0064*/ 	.word	0x00000008
.L_93:


//--------------------- .nv.callgraph             --------------------------
	.section	.nv.callgraph,"",@"SHT_CUDA_CALLGRAPH"
	.align	4
	.sectionentsize	8
	.align		4
        /*0000*/ 	.word	0x00000000
	.align		4
        /*0004*/ 	.word	0xffffffff
	.align		4
        /*0008*/ 	.word	0x00000000
	.align		4
        /*000c*/ 	.word	0xfffffffe
	.align		4
        /*0010*/ 	.word	0x00000000
	.align		4
        /*0014*/ 	.word	0xfffffffd
	.align		4
        /*0018*/ 	.word	0x00000000
	.align		4
        /*001c*/ 	.word	0xfffffffc


//--------------------- .text._Z27CoarsenedSumReductionKernelPfS_ --------------------------
	.section	.text._Z27CoarsenedSumReductionKernelPfS_,"ax",@progbits
	.align	128
        .global         _Z27CoarsenedSumReductionKernelPfS_
        .type           _Z27CoarsenedSumReductionKernelPfS_,@function
        .size           _Z27CoarsenedSumReductionKernelPfS_,(.L_x_16 - _Z27CoarsenedSumReductionKernelPfS_)
        .other          _Z27CoarsenedSumReductionKernelPfS_,@"STO_CUDA_ENTRY STV_DEFAULT"
_Z27CoarsenedSumReductionKernelPfS_:
.text._Z27CoarsenedSumReductionKernelPfS_:
[----:B------:R-:W-:Y:S01]  /*0000*/  LDC R1, c[0x0][0x37c] ;  /* 0x0000df00ff017b82 */ /* 0x000fe20000000800 */
[----:B------:R-:W0:Y:S01]  /*0010*/  S2R R3, SR_CTAID.X ;  /* 0x0000000000037919 */ /* 0x000e220000002500 */
[----:B------:R-:W0:Y:S06]  /*0020*/  LDCU UR8, c[0x0][0x360] ;  /* 0x00006c00ff0877ac */ /* 0x000e2c0008000800 */
[----:B------:R-:W1:Y:S01]  /*0030*/  LDC.64 R8, c[0x0][0x380] ;  /* 0x0000e000ff087b82 */ /* 0x000e620000000a00 */
[----:B------:R-:W2:Y:S01]  /*0040*/  S2R R0, SR_TID.X ;  /* 0x0000000000007919 */ /* 0x000ea20000002100 */
[----:B------:R-:W3:Y:S01]  /*0050*/  LDCU.64 UR6, c[0x0][0x358] ;  /* 0x00006b00ff0677ac */ /* 0x000ee20008000a00 */
[----:B0-----:R-:W-:-:S05]  /*0060*/  IMAD R3, R3, UR8, RZ ;  /* 0x0000000803037c24 */ /* 0x001fca000f8e02ff */
[----:B--2---:R-:W-:-:S04]  /*0070*/  LEA R7, R3, R0, 0x2 ;  /* 0x0000000003077211 */ /* 0x004fc800078e10ff */
[C---:B------:R-:W-:Y:S01]  /*0080*/  IADD3 R5, PT, PT, R7.reuse, 0x100, RZ ;  /* 0x0000010007057810 */ /* 0x040fe20007ffe0ff */
[C---:B-1----:R-:W-:Y:S01]  /*0090*/  IMAD.WIDE.U32 R2, R7.reuse, 0x4, R8 ;  /* 0x0000000407027825 */ /* 0x042fe200078e0008 */
[----:B------:R-:W-:-:S03]  /*00a0*/  IADD3 R11, PT, PT, R7, 0x200, RZ ;  /* 0x00000200070b7810 */ /* 0x000fc60007ffe0ff */
[--C-:B------:R-:W-:Y:S01]  /*00b0*/  IMAD.WIDE.U32 R4, R5, 0x4, R8.reuse ;  /* 0x0000000405047825 */ /* 0x100fe200078e0008 */
[----:B------:R-:W-:Y:S01]  /*00c0*/  IADD3 R13, PT, PT, R7, 0x300, RZ ;  /* 0x00000300070d7810 */ /* 0x000fe20007ffe0ff */
[----:B---3--:R0:W2:Y:S02]  /*00d0*/  LDG.E R2, desc[UR6][R2.64] ;  /* 0x0000000602027981 */ /* 0x0080a4000c1e1900 */
[--C-:B------:R-:W-:Y:S02]  /*00e0*/  IMAD.WIDE.U32 R6, R11, 0x4, R8.reuse ;  /* 0x000000040b067825 */ /* 0x100fe400078e0008 */
[----:B------:R-:W2:Y:S02]  /*00f0*/  LDG.E R5, desc[UR6][R4.64] ;  /* 0x0000000604057981 */ /* 0x000ea4000c1e1900 */
[----:B------:R-:W-:Y:S02]  /*0100*/  IMAD.WIDE.U32 R8, R13, 0x4, R8 ;  /* 0x000000040d087825 */ /* 0x000fe400078e0008 */
[----:B------:R-:W3:Y:S04]  /*0110*/  LDG.E R7, desc[UR6][R6.64] ;  /* 0x0000000606077981 */ /* 0x000ee8000c1e1900 */
[----:B------:R-:W4:Y:S01]  /*0120*/  LDG.E R9, desc[UR6][R8.64] ;  /* 0x0000000608097981 */ /* 0x000f22000c1e1900 */
[----:B------:R-:W1:Y:S01]  /*0130*/  S2UR UR5, SR_CgaCtaId ;  /* 0x00000000000579c3 */ /* 0x000e620000008800 */
[----:B------:R-:W-:Y:S01]  /*0140*/  UMOV UR4, 0x400 ;  /* 0x0000040000047882 */ /* 0x000fe20000000000 */
[----:B------:R-:W-:Y:S01]  /*0150*/  UISETP.GE.U32.AND UP0, UPT, UR8, 0x2, UPT ;  /* 0x000000020800788c */ /* 0x000fe2000bf06070 */
[----:B------:R-:W-:Y:S01]  /*0160*/  ISETP.NE.AND P0, PT, R0, RZ, PT ;  /* 0x000000ff0000720c */ /* 0x000fe20003f05270 */
[----:B-1----:R-:W-:-:S06]  /*0170*/  ULEA UR4, UR5, UR4, 0x18 ;  /* 0x0000000405047291 */ /* 0x002fcc000f8ec0ff */
[----:B0-----:R-:W-:Y:S01]  /*0180*/  LEA R3, R0, UR4, 0x2 ;  /* 0x0000000400037c11 */ /* 0x001fe2000f8e10ff */
[----:B--2---:R-:W-:-:S04]  /*0190*/  FADD R10, R2, R5 ;  /* 0x00000005020a7221 */ /* 0x004fc80000000000 */
[----:B---3--:R-:W-:-:S04]  /*01a0*/  FADD R10, R10, R7 ;  /* 0x000000070a0a7221 */ /* 0x008fc80000000000 */
[----:B----4-:R-:W-:-:S05]  /*01b0*/  FADD R10, R10, R9 ;  /* 0x000000090a0a7221 */ /* 0x010fca0000000000 */
[----:B------:R0:W-:Y:S01]  /*01c0*/  STS [R3], R10 ;  /* 0x0000000a03007388 */ /* 0x0001e20000000800 */
[----:B------:R-:W-:Y:S05]  /*01d0*/  BRA.U !UP0, `(.L_x_0) ;  /* 0x0000000108307547 */ /* 0x000fea000b800000 */
[----:B------:R-:W-:-:S07]  /*01e0*/  MOV R2, UR8 ;  /* 0x0000000800027c02 */ /* 0x000fce0008000f00 */
.L_x_1:
[----:B------:R-:W-:Y:S01]  /*01f0*/  BAR.SYNC.DEFER_BLOCKING 0x0 ;  /* 0x0000000000007b1d */ /* 0x000fe20000010000 */
[----:B------:R-:W-:-:S04]  /*0200*/  SHF.R.U32.HI R7, RZ, 0x1, R2 ;  /* 0x00000001ff077819 */ /* 0x000fc80000011602 */
[----:B------:R-:W-:-:S13]  /*0210*/  ISETP.GE.U32.AND P1, PT, R0, R7, PT ;  /* 0x000000070000720c */ /* 0x000fda0003f26070 */
[----:B------:R-:W-:Y:S01]  /*0220*/  @!P1 LEA R4, R7, R3, 0x2 ;  /* 0x0000000307049211 */ /* 0x000fe200078e10ff */
[----:B------:R-:W-:Y:S05]  /*0230*/  @!P1 LDS R5, [R3] ;  /* 0x0000000003059984 */ /* 0x000fea0000000800 */
[----:B------:R-:W1:Y:S02]  /*0240*/  @!P1 LDS R4, [R4] ;  /* 0x0000000004049984 */ /* 0x000e640000000800 */
[----:B-1----:R-:W-:-:S05]  /*0250*/  @!P1 FADD R6, R4, R5 ;  /* 0x0000000504069221 */ /* 0x002fca0000000000 */
[----:B------:R1:W-:Y:S01]  /*0260*/  @!P1 STS [R3], R6 ;  /* 0x0000000603009388 */ /* 0x0003e20000000800 */
[----:B------:R-:W-:Y:S02]  /*0270*/  ISETP.GT.U32.AND P1, PT, R2, 0x3, PT ;  /* 0x000000030200780c */ /* 0x000fe40003f24070 */
[----:B------:R-:W-:-:S11]  /*0280*/  MOV R2, R7 ;  /* 0x0000000700027202 */ /* 0x000fd60000000f00 */
[----:B-1----:R-:W-:Y:S05]  /*0290*/  @P1 BRA `(.L_x_1) ;  /* 0xfffffffc00d41947 */ /* 0x002fea000383ffff */
.L_x_0:
[----:B------:R-:W-:Y:S05]  /*02a0*/  @P0 EXIT ;  /* 0x000000000000094d */ /* 0x000fea0003800000 */
[----:B------:R-:W1:Y:S01]  /*02b0*/  S2UR UR5, SR_CgaCtaId ;  /* 0x00000000000579c3 */ /* 0x000e620000008800 */
[----:B------:R-:W-:-:S07]  /*02c0*/  UMOV UR4, 0x400 ;  /* 0x0000040000047882 */ /* 0x000fce0000000000 */
[----:B0-----:R-:W0:Y:S01]  /*02d0*/  LDC.64 R2, c[0x0][0x388] ;  /* 0x0000e200ff027b82 */ /* 0x001e220000000a00 */
[----:B-1----:R-:W-:-:S09]  /*02e0*/  ULEA UR4, UR5, UR4, 0x18 ;  /* 0x0000000405047291 */ /* 0x002fd2000f8ec0ff */
[----:B------:R-:W0:Y:S04]  /*02f0*/  LDS R5, [UR4] ;  /* 0x00000004ff057984 */ /* 0x000e280008000800 */
[----:B0-----:R-:W-:Y:S01]  /*0300*/  REDG.E.ADD.F32.FTZ.RN.STRONG.GPU desc[UR6][R2.64], R5 ;  /* 0x00000005020079a6 */ /* 0x001fe2000c12f306 */
[----:B------:R-:W-:Y:S05]  /*0310*/  EXIT ;  /* 0x000000000000794d */ /* 0x000fea0003800000 */
.L_x_2:
[----:B------:R-:W-:-:S00]  /*0320*/  BRA `(.L_x_2) ;  /* 0xfffffffc00fc7947 */ /* 0x000fc0000383ffff */
[----:B------:R-:W-:-:S00]  /*0330*/  NOP ;  /* 0x0000000000007918 */ /* 0x000fc00000000000 */
        /* <DEDUP_REMOVED lines=12> */
.L_x_16:


//--------------------- .text._Z27SegmentedSumReductionKernelPfS_ --------------------------
	.section	.text._Z27SegmentedSumReductionKernelPfS_,"ax",@progbits
	.align	128
        .global         _Z27SegmentedSumReductionKernelPfS_
        .type           _Z27SegmentedSumReductionKernelPfS_,@function
        .size           _Z27SegmentedSumReductionKernelPfS_,(.L_x_17 - _Z27SegmentedSumReductionKernelPfS_)
        .other          _Z27SegmentedSumReductionKernelPfS_,@"STO_CUDA_ENTRY STV_DEFAULT"
_Z27SegmentedSumReductionKernelPfS_:
.text._Z27SegmentedSumReductionKernelPfS_:
        /* <DEDUP_REMOVED lines=9> */
[----:B-1----:R-:W-:-:S04]  /*0090*/  IMAD.WIDE.U32 R2, R3, 0x4, R4 ;  /* 0x0000000403027825 */ /* 0x002fc800078e0004 */
[----:B------:R-:W-:Y:S02]  /*00a0*/  IMAD.WIDE.U32 R4, R7, 0x4, R4 ;  /* 0x0000000407047825 */ /* 0x000fe400078e0004 */
[----:B---3--:R-:W2:Y:S04]  /*00b0*/  LDG.E R2, desc[UR6][R2.64] ;  /* 0x0000000602027981 */ /* 0x008ea8000c1e1900 */
[----:B------:R-:W2:Y:S01]  /*00c0*/  LDG.E R5, desc[UR6][R4.64] ;  /* 0x0000000604057981 */ /* 0x000ea2000c1e1900 */
[----:B------:R-:W0:Y:S01]  /*00d0*/  S2UR UR5, SR_CgaCtaId ;  /* 0x00000000000579c3 */ /* 0x000e220000008800 */
[----:B------:R-:W-:Y:S01]  /*00e0*/  UMOV UR4, 0x400 ;  /* 0x0000040000047882 */ /* 0x000fe20000000000 */
[----:B------:R-:W-:Y:S01]  /*00f0*/  UISETP.GE.U32.AND UP0, UPT, UR8, 0x2, UPT ;  /* 0x000000020800788c */ /* 0x000fe2000bf06070 */
[----:B------:R-:W-:Y:S01]  /*0100*/  ISETP.NE.AND P0, PT, R9, RZ, PT ;  /* 0x000000ff0900720c */ /* 0x000fe20003f05270 */
[----:B0-----:R-:W-:-:S06]  /*0110*/  ULEA UR4, UR5, UR4, 0x18 ;  /* 0x0000000405047291 */ /* 0x001fcc000f8ec0ff */
[----:B------:R-:W-:Y:S01]  /*0120*/  LEA R7, R9, UR4, 0x2 ;  /* 0x0000000409077c11 */ /* 0x000fe2000f8e10ff */
[----:B--2---:R-:W-:-:S05]  /*0130*/  FADD R0, R2, R5 ;  /* 0x0000000502007221 */ /* 0x004fca0000000000 */
[----:B------:R0:W-:Y:S01]  /*0140*/  STS [R7], R0 ;  /* 0x0000000007007388 */ /* 0x0001e20000000800 */
[----:B------:R-:W-:Y:S05]  /*0150*/  BRA.U !UP0, `(.L_x_3) ;  /* 0x0000000108307547 */ /* 0x000fea000b800000 */
[----:B0-----:R-:W-:-:S07]  /*0160*/  IMAD.U32 R0, RZ, RZ, UR8 ;  /* 0x00000008ff007e24 */ /* 0x001fce000f8e00ff */
.L_x_4:
[----:B------:R-:W-:Y:S01]  /*0170*/  BAR.SYNC.DEFER_BLOCKING 0x0 ;  /* 0x0000000000007b1d */ /* 0x000fe20000010000 */
[----:B------:R-:W-:-:S04]  /*0180*/  SHF.R.U32.HI R6, RZ, 0x1, R0 ;  /* 0x00000001ff067819 */ /* 0x000fc80000011600 */
[----:B------:R-:W-:-:S13]  /*0190*/  ISETP.GE.U32.AND P1, PT, R9, R6, PT ;  /* 0x000000060900720c */ /* 0x000fda0003f26070 */
[----:B------:R-:W-:Y:S01]  /*01a0*/  @!P1 LEA R2, R6, R7, 0x2 ;  /* 0x0000000706029211 */ /* 0x000fe200078e10ff */
[----:B------:R-:W-:Y:S05]  /*01b0*/  @!P1 LDS R3, [R7] ;  /* 0x0000000007039984 */ /* 0x000fea0000000800 */
[----:B------:R-:W0:Y:S02]  /*01c0*/  @!P1 LDS R2, [R2] ;  /* 0x0000000002029984 */ /* 0x000e240000000800 */
[----:B0-----:R-:W-:-:S05]  /*01d0*/  @!P1 FADD R4, R2, R3 ;  /* 0x0000000302049221 */ /* 0x001fca0000000000 */
[----:B------:R1:W-:Y:S01]  /*01e0*/  @!P1 STS [R7], R4 ;  /* 0x0000000407009388 */ /* 0x0003e20000000800 */
[----:B------:R-:W-:Y:S01]  /*01f0*/  ISETP.GT.U32.AND P1, PT, R0, 0x3, PT ;  /* 0x000000030000780c */ /* 0x000fe20003f24070 */
[----:B------:R-:W-:-:S12]  /*0200*/  IMAD.MOV.U32 R0, RZ, RZ, R6 ;  /* 0x000000ffff007224 */ /* 0x000fd800078e0006 */
[----:B-1----:R-:W-:Y:S05]  /*0210*/  @P1 BRA `(.L_x_4) ;  /* 0xfffffffc00d41947 */ /* 0x002fea000383ffff */
.L_x_3:
[----:B------:R-:W-:Y:S05]  /*0220*/  @P0 EXIT ;  /* 0x000000000000094d */ /* 0x000fea0003800000 */
[----:B------:R-:W1:Y:S01]  /*0230*/  S2UR UR5, SR_CgaCtaId ;  /* 0x00000000000579c3 */ /* 0x000e620000008800 */
[----:B------:R-:W-:-:S07]  /*0240*/  UMOV UR4, 0x400 ;  /* 0x0000040000047882 */ /* 0x000fce0000000000 */
[----:B------:R-:W2:Y:S01]  /*0250*/  LDC.64 R2, c[0x0][0x388] ;  /* 0x0000e200ff027b82 */ /* 0x000ea20000000a00 */
[----:B-1----:R-:W-:-:S09]  /*0260*/  ULEA UR4, UR5, UR4, 0x18 ;  /* 0x0000000405047291 */ /* 0x002fd2000f8ec0ff */
[----:B------:R-:W2:Y:S04]  /*0270*/  LDS R5, [UR4] ;  /* 0x00000004ff057984 */ /* 0x000ea80008000800 */
[----:B--2---:R-:W-:Y:S01]  /*0280*/  REDG.E.ADD.F32.FTZ.RN.STRONG.GPU desc[UR6][R2.64], R5 ;  /* 0x00000005020079a6 */ /* 0x004fe2000c12f306 */
[----:B------:R-:W-:Y:S05]  /*0290*/  EXIT ;  /* 0x000000000000794d */ /* 0x000fea0003800000 */
.L_x_5:
        /* <DEDUP_REMOVED lines=14> */
.L_x_17:


//--------------------- .text._Z31SharedMemorySumReducetionKernelPfS_ --------------------------
	.section	.text._Z31SharedMemorySumReducetionKernelPfS_,"ax",@progbits
	.align	128
        .global         _Z31SharedMemorySumReducetionKernelPfS_
        .type           _Z31SharedMemorySumReducetionKernelPfS_,@function
        .size           _Z31SharedMemorySumReducetionKernelPfS_,(.L_x_18 - _Z31SharedMemorySumReducetionKernelPfS_)
        .other          _Z31SharedMemorySumReducetionKernelPfS_,@"STO_CUDA_ENTRY STV_DEFAULT"
_Z31SharedMemorySumReducetionKernelPfS_:
.text._Z31SharedMemorySumReducetionKernelPfS_:
[----:B------:R-:W-:Y:S01]  /*0000*/  LDC R1, c[0x0][0x37c] ;  /* 0x0000df00ff017b82 */ /* 0x000fe20000000800 */
[----:B------:R-:W0:Y:S07]  /*0010*/  S2R R9, SR_TID.X ;  /* 0x0000000000097919 */ /* 0x000e2e0000002100 */
[----:B------:R-:W0:Y:S01]  /*0020*/  LDC.64 R2, c[0x0][0x380] ;  /* 0x0000e000ff027b82 */ /* 0x000e220000000a00 */
[----:B------:R-:W1:Y:S01]  /*0030*/  LDCU.64 UR6, c[0x0][0x358] ;  /* 0x00006b00ff0677ac */ /* 0x000e620008000a00 */
[----:B0-----:R-:W-:-:S05]  /*0040*/  IMAD.WIDE.U32 R2, R9, 0x4, R2 ;  /* 0x0000000409027825 */ /* 0x001fca00078e0002 */
[----:B-1----:R-:W2:Y:S04]  /*0050*/  LDG.E R0, desc[UR6][R2.64] ;  /* 0x0000000602007981 */ /* 0x002ea8000c1e1900 */
[----:B------:R-:W2:Y:S01]  /*0060*/  LDG.E R5, desc[UR6][R2.64+0x400] ;  /* 0x0004000602057981 */ /* 0x000ea2000c1e1900 */
[----:B------:R-:W0:Y:S01]  /*0070*/  LDC R4, c[0x0][0x360] ;  /* 0x0000d800ff047b82 */ /* 0x000e220000000800 */
[----:B------:R-:W-:-:S07]  /*0080*/  UMOV UR4, 0x400 ;  /* 0x0000040000047882 */ /* 0x000fce0000000000 */
[----:B------:R-:W1:Y:S01]  /*0090*/  S2UR UR5, SR_CgaCtaId ;  /* 0x00000000000579c3 */ /* 0x000e620000008800 */
[----:B0-----:R-:W-:Y:S01]  /*00a0*/  ISETP.GE.U32.AND P0, PT, R4, 0x2, PT ;  /* 0x000000020400780c */ /* 0x001fe20003f06070 */
[----:B-1----:R-:W-:-:S06]  /*00b0*/  ULEA UR4, UR5, UR4, 0x18 ;  /* 0x0000000405047291 */ /* 0x002fcc000f8ec0ff */
[----:B------:R-:W-:Y:S01]  /*00c0*/  LEA R7, R9, UR4, 0x2 ;  /* 0x0000000409077c11 */ /* 0x000fe2000f8e10ff */
[----:B--2---:R-:W-:-:S05]  /*00d0*/  FADD R0, R0, R5 ;  /* 0x0000000500007221 */ /* 0x004fca0000000000 */
[----:B------:R0:W-:Y:S01]  /*00e0*/  STS [R7], R0 ;  /* 0x0000000007007388 */ /* 0x0001e20000000800 */
[----:B------:R-:W-:Y:S05]  /*00f0*/  @!P0 EXIT ;  /* 0x000000000000894d */ /* 0x000fea0003800000 */
[----:B------:R-:W-:Y:S01]  /*0100*/  ISETP.NE.AND P0, PT, R9, RZ, PT ;  /* 0x000000ff0900720c */ /* 0x000fe20003f05270 */
[----:B0-----:R-:W-:-:S12]  /*0110*/  IMAD.MOV.U32 R0, RZ, RZ, R4 ;  /* 0x000000ffff007224 */ /* 0x001fd800078e0004 */
[----:B------:R-:W0:Y:S01]  /*0120*/  @!P0 S2R R6, SR_CgaCtaId ;  /* 0x0000000000068919 */ /* 0x000e220000008800 */
[----:B------:R-:W1:Y:S01]  /*0130*/  @!P0 LDC.64 R2, c[0x0][0x388] ;  /* 0x0000e200ff028b82 */ /* 0x000e620000000a00 */
[----:B------:R-:W-:-:S04]  /*0140*/  @!P0 MOV R5, 0x400 ;  /* 0x0000040000058802 */ /* 0x000fc80000000f00 */
[----:B0-----:R-:W-:-:S07]  /*0150*/  @!P0 LEA R10, R6, R5, 0x18 ;  /* 0x00000005060a8211 */ /* 0x001fce00078ec0ff */
.L_x_6:
[----:B------:R-:W-:Y:S01]  /*0160*/  BAR.SYNC.DEFER_BLOCKING 0x0 ;  /* 0x0000000000007b1d */ /* 0x000fe20000010000 */
[----:B------:R-:W-:-:S04]  /*0170*/  SHF.R.U32.HI R8, RZ, 0x1, R0 ;  /* 0x00000001ff087819 */ /* 0x000fc80000011600 */
[----:B------:R-:W-:-:S13]  /*0180*/  ISETP.GE.U32.AND P1, PT, R9, R8, PT ;  /* 0x000000080900720c */ /* 0x000fda0003f26070 */
[----:B------:R-:W-:Y:S01]  /*0190*/  @!P1 IMAD R4, R8, 0x4, R7 ;  /* 0x0000000408049824 */ /* 0x000fe200078e0207 */
[----:B0-----:R-:W-:Y:S05]  /*01a0*/  @!P1 LDS R5, [R7] ;  /* 0x0000000007059984 */ /* 0x001fea0000000800 */
[----:B------:R-:W0:Y:S02]  /*01b0*/  @!P1 LDS R4, [R4] ;  /* 0x0000000004049984 */ /* 0x000e240000000800 */
[----:B0-----:R-:W-:-:S05]  /*01c0*/  @!P1 FADD R6, R4, R5 ;  /* 0x0000000504069221 */ /* 0x001fca0000000000 */
[----:B------:R-:W-:Y:S01]  /*01d0*/  @!P1 STS [R7], R6 ;  /* 0x0000000607009388 */ /* 0x000fe20000000800 */
[----:B------:R-:W-:Y:S01]  /*01e0*/  ISETP.GT.U32.AND P1, PT, R0, 0x3, PT ;  /* 0x000000030000780c */ /* 0x000fe20003f24070 */
[----:B------:R-:W-:Y:S02]  /*01f0*/  IMAD.MOV.U32 R0, RZ, RZ, R8 ;  /* 0x000000ffff007224 */ /* 0x000fe400078e0008 */
[----:B------:R-:W1:Y:S04]  /*0200*/  @!P0 LDS R5, [R10] ;  /* 0x000000000a058984 */ /* 0x000e680000000800 */
[----:B-1----:R0:W-:Y:S06]  /*0210*/  @!P0 STG.E desc[UR6][R2.64], R5 ;  /* 0x0000000502008986 */ /* 0x0021ec000c101906 */
[----:B------:R-:W-:Y:S05]  /*0220*/  @P1 BRA `(.L_x_6) ;  /* 0xfffffffc00cc1947 */ /* 0x000fea000383ffff */
[----:B------:R-:W-:Y:S05]  /*0230*/  EXIT ;  /* 0x000000000000794d */ /* 0x000fea0003800000 */
.L_x_7:
        /* <DEDUP_REMOVED lines=12> */
.L_x_18:


//--------------------- .text._Z28ConvergentSumReductionKernelPfS_ --------------------------
	.section	.text._Z28ConvergentSumReductionKernelPfS_,"ax",@progbits
	.align	128
        .global         _Z28ConvergentSumReductionKernelPfS_
        .type           _Z28ConvergentSumReductionKernelPfS_,@function
        .size           _Z28ConvergentSumReductionKernelPfS_,(.L_x_19 - _Z28ConvergentSumReductionKernelPfS_)
        .other          _Z28ConvergentSumReductionKernelPfS_,@"STO_CUDA_ENTRY STV_DEFAULT"
_Z28ConvergentSumReductionKernelPfS_:
.text._Z28ConvergentSumReductionKernelPfS_:
[----:B------:R-:W-:Y:S01]  /*0000*/  LDC R1, c[0x0][0x37c] ;  /* 0x0000df00ff017b82 */ /* 0x000fe20000000800 */
[----:B------:R-:W0:Y:S07]  /*0010*/  S2R R0, SR_TID.X ;  /* 0x0000000000007919 */ /* 0x000e2e0000002100 */
[----:B------:R-:W0:Y:S01]  /*0020*/  LDC.64 R2, c[0x0][0x380] ;  /* 0x0000e000ff027b82 */ /* 0x000e220000000a00 */
[----:B------:R-:W1:Y:S01]  /*0030*/  LDCU UR6, c[0x0][0x360] ;  /* 0x00006c00ff0677ac */ /* 0x000e620008000800 */
[----:B------:R-:W2:Y:S01]  /*0040*/  LDCU.64 UR4, c[0x0][0x358] ;  /* 0x00006b00ff0477ac */ /* 0x000ea20008000a00 */
[----:B-1----:R-:W-:Y:S01]  /*0050*/  MOV R7, UR6 ;  /* 0x0000000600077c02 */ /* 0x002fe20008000f00 */
[----:B0-2---:R-:W-:-:S07]  /*0060*/  IMAD.WIDE.U32 R2, R0, 0x4, R2 ;  /* 0x0000000400027825 */ /* 0x005fce00078e0002 */
.L_x_10:
[----:B------:R-:W-:Y:S01]  /*0070*/  ISETP.GE.U32.AND P0, PT, R0, R7, PT ;  /* 0x000000070000720c */ /* 0x000fe20003f06070 */
[----:B------:R-:W-:-:S12]  /*0080*/  BSSY.RECONVERGENT B0, `(.L_x_8) ;  /* 0x0000007000007945 */ /* 0x000fd80003800200 */
[----:B0-----:R-:W-:Y:S05]  /*0090*/  @P0 BRA `(.L_x_9) ;  /* 0x0000000000140947 */ /* 0x001fea0003800000 */
[----:B------:R-:W-:Y:S01]  /*00a0*/  IMAD.WIDE R4, R7, 0x4, R2 ;  /* 0x0000000407047825 */ /* 0x000fe200078e0202 */
[----:B------:R-:W2:Y:S05]  /*00b0*/  LDG.E R9, desc[UR4][R2.64] ;  /* 0x0000000402097981 */ /* 0x000eaa000c1e1900 */
[----:B------:R-:W2:Y:S02]  /*00c0*/  LDG.E R4, desc[UR4][R4.64] ;  /* 0x0000000404047981 */ /* 0x000ea4000c1e1900 */
[----:B--2---:R-:W-:-:S05]  /*00d0*/  FADD R9, R4, R9 ;  /* 0x0000000904097221 */ /* 0x004fca0000000000 */
[----:B------:R0:W-:Y:S02]  /*00e0*/  STG.E desc[UR4][R2.64], R9 ;  /* 0x0000000902007986 */ /* 0x0001e4000c101904 */
.L_x_9:
[----:B------:R-:W-:Y:S05]  /*00f0*/  BSYNC.RECONVERGENT B0 ;  /* 0x0000000000007941 */ /* 0x000fea0003800200 */
.L_x_8:
[----:B------:R-:W-:Y:S01]  /*0100*/  BAR.SYNC.DEFER_BLOCKING 0x0 ;  /* 0x0000000000007b1d */ /* 0x000fe20000010000 */
[----:B------:R-:W-:Y:S02]  /*0110*/  ISETP.GT.U32.AND P0, PT, R7, 0x1, PT ;  /* 0x000000010700780c */ /* 0x000fe40003f04070 */
[----:B------:R-:W-:-:S11]  /*0120*/  SHF.R.U32.HI R7, RZ, 0x1, R7 ;  /* 0x00000001ff077819 */ /* 0x000fd60000011607 */
[----:B------:R-:W-:Y:S05]  /*0130*/  @P0 BRA `(.L_x_10) ;  /* 0xfffffffc00cc0947 */ /* 0x000fea000383ffff */
[----:B------:R-:W-:-:S13]  /*0140*/  ISETP.NE.AND P0, PT, R0, RZ, PT ;  /* 0x000000ff0000720c */ /* 0x000fda0003f05270 */
[----:B------:R-:W-:Y:S05]  /*0150*/  @P0 EXIT ;  /* 0x000000000000094d */ /* 0x000fea0003800000 */
[----:B0-----:R-:W0:Y:S02]  /*0160*/  LDC.64 R2, c[0x0][0x380] ;  /* 0x0000e000ff027b82 */ /* 0x001e240000000a00 */
[----:B0-----:R-:W2:Y:S06]  /*0170*/  LDG.E R3, desc[UR4][R2.64] ;  /* 0x0000000402037981 */ /* 0x001eac000c1e1900 */
[----:B------:R-:W2:Y:S02]  /*0180*/  LDC.64 R4, c[0x0][0x388] ;  /* 0x0000e200ff047b82 */ /* 0x000ea40000000a00 */
[----:B--2---:R-:W-:Y:S01]  /*0190*/  STG.E desc[UR4][R4.64], R3 ;  /* 0x0000000304007986 */ /* 0x004fe2000c101904 */
[----:B------:R-:W-:Y:S05]  /*01a0*/  EXIT ;  /* 0x000000000000794d */ /* 0x000fea0003800000 */
.L_x_11:
        /* <DEDUP_REMOVED lines=13> */
.L_x_19:


//--------------------- .text._Z24SimpleSumReductionKernelPfS_ --------------------------
	.section	.text._Z24SimpleSumReductionKernelPfS_,"ax",@progbits
	.align	128
        .global         _Z24SimpleSumReductionKernelPfS_
        .type           _Z24SimpleSumReductionKernelPfS_,@function
        .size           _Z24SimpleSumReductionKernelPfS_,(.L_x_20 - _Z24SimpleSumReductionKernelPfS_)
        .other          _Z24SimpleSumReductionKernelPfS_,@"STO_CUDA_ENTRY STV_DEFAULT"
_Z24SimpleSumReductionKernelPfS_:
.text._Z24SimpleSumReductionKernelPfS_:
[----:B------:R-:W-:Y:S01]  /*0000*/  LDC R1, c[0x0][0x37c] ;  /* 0x0000df00ff017b82 */ /* 0x000fe20000000800 */
[----:B------:R-:W0:Y:S07]  /*0010*/  S2R R11, SR_TID.X ;  /* 0x00000000000b7919 */ /* 0x000e2e0000002100 */
[----:B------:R-:W1:Y:S01]  /*0020*/  LDC.64 R2, c[0x0][0x380] ;  /* 0x0000e000ff027b82 */ /* 0x000e620000000a00 */
[----:B------:R-:W-:Y:S01]  /*0030*/  IMAD.MOV.U32 R7, RZ, RZ, 0x1 ;  /* 0x00000001ff077424 */ /* 0x000fe200078e00ff */
[----:B------:R-:W2:Y:S01]  /*0040*/  LDCU.64 UR4, c[0x0][0x358] ;  /* 0x00006b00ff0477ac */ /* 0x000ea20008000a00 */
[----:B------:R-:W3:Y:S01]  /*0050*/  LDCU UR6, c[0x0][0x360] ;  /* 0x00006c00ff0677ac */ /* 0x000ee20008000800 */
[----:B0-----:R-:W-:-:S04]  /*0060*/  IMAD.SHL.U32 R5, R11, 0x2, RZ ;  /* 0x000000020b057824 */ /* 0x001fc800078e00ff */
[----:B-123--:R-:W-:-:S07]  /*0070*/  IMAD.WIDE.U32 R2, R5, 0x4, R2 ;  /* 0x0000000405027825 */ /* 0x00efce00078e0002 */
.L_x_14:
[----:B------:R-:W-:Y:S01]  /*0080*/  IADD3 R0, PT, PT, R7, -0x1, RZ ;  /* 0xffffffff07007810 */ /* 0x000fe20007ffe0ff */
[----:B------:R-:W-:Y:S03]  /*0090*/  BSSY.RECONVERGENT B0, `(.L_x_12) ;  /* 0x0000008000007945 */ /* 0x000fe60003800200 */
[----:B------:R-:W-:-:S13]  /*00a0*/  LOP3.LUT P0, RZ, R0, R11, RZ, 0xc0, !PT ;  /* 0x0000000b00ff7212 */ /* 0x000fda000780c0ff */
[----:B0-----:R-:W-:Y:S05]  /*00b0*/  @P0 BRA `(.L_x_13) ;  /* 0x0000000000140947 */ /* 0x001fea0003800000 */
[----:B------:R-:W-:Y:S01]  /*00c0*/  IMAD.WIDE R4, R7, 0x4, R2 ;  /* 0x0000000407047825 */ /* 0x000fe200078e0202 */
[----:B------:R-:W2:Y:S05]  /*00d0*/  LDG.E R9, desc[UR4][R2.64] ;  /* 0x0000000402097981 */ /* 0x000eaa000c1e1900 */
[----:B------:R-:W2:Y:S02]  /*00e0*/  LDG.E R4, desc[UR4][R4.64] ;  /* 0x0000000404047981 */ /* 0x000ea4000c1e1900 */
[----:B--2---:R-:W-:-:S05]  /*00f0*/  FADD R9, R4, R9 ;  /* 0x0000000904097221 */ /* 0x004fca0000000000 */
[----:B------:R0:W-:Y:S02]  /*0100*/  STG.E desc[UR4][R2.64], R9 ;  /* 0x0000000902007986 */ /* 0x0001e4000c101904 */
.L_x_13:
[----:B------:R-:W-:Y:S05]  /*0110*/  BSYNC.RECONVERGENT B0 ;  /* 0x0000000000007941 */ /* 0x000fea0003800200 */
.L_x_12:
[----:B------:R-:W-:Y:S01]  /*0120*/  SHF.L.U32 R7, R7, 0x1, RZ ;  /* 0x0000000107077819 */ /* 0x000fe200000006ff */
[----:B------:R-:W-:Y:S03]  /*0130*/  BAR.SYNC.DEFER_BLOCKING 0x0 ;  /* 0x0000000000007b1d */ /* 0x000fe60000010000 */
[----:B------:R-:W-:-:S13]  /*0140*/  ISETP.GT.U32.AND P0, PT, R7, UR6, PT ;  /* 0x0000000607007c0c */ /* 0x000fda000bf04070 */
[----:B------:R-:W-:Y:S05]  /*0150*/  @!P0 BRA `(.L_x_14) ;  /* 0xfffffffc00c88947 */ /* 0x000fea000383ffff */
[----:B------:R-:W-:-:S13]  /*0160*/  ISETP.NE.AND P0, PT, R11, RZ, PT ;  /* 0x000000ff0b00720c */ /* 0x000fda0003f05270 */
[----:B------:R-:W-:Y:S05]  /*0170*/  @P0 EXIT ;  /* 0x000000000000094d */ /* 0x000fea0003800000 */
[----:B0-----:R-:W0:Y:S02]  /*0180*/  LDC.64 R2, c[0x0][0x380] ;  /* 0x0000e000ff027b82 */ /* 0x001e240000000a00 */
[----:B0-----:R-:W2:Y:S06]  /*0190*/  LDG.E R3, desc[UR4][R2.64] ;  /* 0x0000000402037981 */ /* 0x001eac000c1e1900 */
[----:B------:R-:W2:Y:S02]  /*01a0*/  LDC.64 R4, c[0x0][0x388] ;  /* 0x0000e200ff047b82 */ /* 0x000ea40000000a00 */
[----:B--2---:R-:W-:Y:S01]  /*01b0*/  STG.E desc[UR4][R4.64], R3 ;  /* 0x0000000304007986 */ /* 0x004fe2000c101904 */
[----:B------:R-:W-:Y:S05]  /*01c0*/  EXIT ;  /* 0x000000000000794d */ /* 0x000fea0003800000 */
.L_x_15:
        /* <DEDUP_REMOVED lines=11> */
.L_x_20:


//--------------------- .nv.shared._Z27CoarsenedSumReductionKernelPfS_ --------------------------
	.section	.nv.shared._Z27CoarsenedSumReductionKernelPfS_,"aw",@nobits
	.sectionflags	@""
	.align	4
.nv.shared._Z27CoarsenedSumReductionKernelPfS_:
	.zero		2048


//--------------------- .nv.shared.reserved.0     --------------------------
	.section	.nv.shared.reserved.0,"aw",@nobits
	.weak		__nv_reservedSMEM_offset_0_alias
	.size		__nv_reservedSMEM_offset_0_alias, 0, 64
	.other		__nv_reservedSMEM_offset_0_alias,@"STO_CUDA_RESERVED_SHARED STV_DEFAULT"
__nv_reservedSMEM_offset_0_alias:
	.zero		0
	.zero		64


//--------------------- .nv.shared._Z27SegmentedSumReductionKernelPfS_ --------------------------
	.section	.nv.shared._Z27SegmentedSumReductionKernelPfS_,"aw",@nobits
	.sectionflags	@""
	.align	4
.nv.shared._Z27SegmentedSumReductionKernelPfS_:
	.zero		2048


//--------------------- .nv.shared._Z31SharedMemorySumReducetionKernelPfS_ --------------------------
	.section	.nv.shared._Z31SharedMemorySumReducetionKernelPfS_,"aw",@nobits
	.sectionflags	@""
	.align	4
.nv.shared._Z31SharedMemorySumReducetionKernelPfS_:
	.zero		2048


//--------------------- .nv.constant0._Z27CoarsenedSumReductionKernelPfS_ --------------------------
	.section	.nv.constant0._Z27CoarsenedSumReductionKernelPfS_,"a",@progbits
	.sectionflags	@""
	.align	4
.nv.constant0._Z27CoarsenedSumReductionKernelPfS_:
	.zero		912


//--------------------- .nv.constant0._Z27SegmentedSumReductionKernelPfS_ --------------------------
	.section	.nv.constant0._Z27SegmentedSumReductionKernelPfS_,"a",@progbits
	.sectionflags	@""
	.align	4
.nv.constant0._Z27SegmentedSumReductionKernelPfS_:
	.zero		912


//--------------------- .nv.constant0._Z31SharedMemorySumReducetionKernelPfS_ --------------------------
	.section	.nv.constant0._Z31SharedMemorySumReducetionKernelPfS_,"a",@progbits
	.sectionflags	@""
	.align	4
.nv.constant0._Z31SharedMemorySumReducetionKernelPfS_:
	.zero		912


//--------------------- .nv.constant0._Z28ConvergentSumReductionKernelPfS_ --------------------------
	.section	.nv.constant0._Z28ConvergentSumReductionKernelPfS_,"a",@progbits
	.sectionflags	@""
	.align	4
.nv.constant0._Z28ConvergentSumReductionKernelPfS_:
	.zero		912


//--------------------- .nv.constant0._Z24SimpleSumReductionKernelPfS_ --------------------------
	.section	.nv.constant0._Z24SimpleSumReductionKernelPfS_,"a",@progbits
	.sectionflags	@""
	.align	4
.nv.constant0._Z24SimpleSumReductionKernelPfS_:
	.zero		912


//--------------------- SYMBOLS --------------------------

	.type		.nv.reservedSmem.offset0,@object
	.size		.nv.reservedSmem.offset0,0x4
	.type		.nv.reservedSmem.cap,@object
	.size		.nv.reservedSmem.cap,0x4
